//
// Generated by NVIDIA NVVM Compiler
//
// Compiler Build ID: CL-36424714
// Cuda compilation tools, release 13.0, V13.0.88
// Based on NVVM 20.0.0
//

.version 9.0
.target sm_100
.address_size 64

	// .globl	_Z16fill_zero_kernelPfi

.visible .entry _Z16fill_zero_kernelPfi(
	.param .u64 .ptr .align 1 _Z16fill_zero_kernelPfi_param_0,
	.param .u32 _Z16fill_zero_kernelPfi_param_1
)
{
	.reg .pred 	%p<2>;
	.reg .b32 	%r<7>;
	.reg .b64 	%rd<5>;

	ld.param.u64 	%rd1, [_Z16fill_zero_kernelPfi_param_0];
	ld.param.u32 	%r2, [_Z16fill_zero_kernelPfi_param_1];
	mov.u32 	%r3, %ctaid.x;
	mov.u32 	%r4, %ntid.x;
	mov.u32 	%r5, %tid.x;
	mad.lo.s32 	%r1, %r3, %r4, %r5;
	setp.ge.s32 	%p1, %r1, %r2;
	@%p1 bra 	$L__BB0_2;
	cvta.to.global.u64 	%rd2, %rd1;
	mul.wide.s32 	%rd3, %r1, 4;
	add.s64 	%rd4, %rd2, %rd3;
	mov.b32 	%r6, 0;
	st.global.u32 	[%rd4], %r6;
$L__BB0_2:
	ret;

}
	// .globl	_Z15fill_one_kernelPfi
.visible .entry _Z15fill_one_kernelPfi(
	.param .u64 .ptr .align 1 _Z15fill_one_kernelPfi_param_0,
	.param .u32 _Z15fill_one_kernelPfi_param_1
)
{
	.reg .pred 	%p<2>;
	.reg .b32 	%r<7>;
	.reg .b64 	%rd<5>;

	ld.param.u64 	%rd1, [_Z15fill_one_kernelPfi_param_0];
	ld.param.u32 	%r2, [_Z15fill_one_kernelPfi_param_1];
	mov.u32 	%r3, %ctaid.x;
	mov.u32 	%r4, %ntid.x;
	mov.u32 	%r5, %tid.x;
	mad.lo.s32 	%r1, %r3, %r4, %r5;
	setp.ge.s32 	%p1, %r1, %r2;
	@%p1 bra 	$L__BB1_2;
	cvta.to.global.u64 	%rd2, %rd1;
	mul.wide.s32 	%rd3, %r1, 4;
	add.s64 	%rd4, %rd2, %rd3;
	mov.b32 	%r6, 1065353216;
	st.global.u32 	[%rd4], %r6;
$L__BB1_2:
	ret;

}
	// .globl	_Z25transpose_colmajor_kerneliiPKfiPfi
.visible .entry _Z25transpose_colmajor_kerneliiPKfiPfi(
	.param .u32 _Z25transpose_colmajor_kerneliiPKfiPfi_param_0,
	.param .u32 _Z25transpose_colmajor_kerneliiPKfiPfi_param_1,
	.param .u64 .ptr .align 1 _Z25transpose_colmajor_kerneliiPKfiPfi_param_2,
	.param .u32 _Z25transpose_colmajor_kerneliiPKfiPfi_param_3,
	.param .u64 .ptr .align 1 _Z25transpose_colmajor_kerneliiPKfiPfi_param_4,
	.param .u32 _Z25transpose_colmajor_kerneliiPKfiPfi_param_5
)
{
	.reg .pred 	%p<2>;
	.reg .b32 	%r<15>;
	.reg .b32 	%f<2>;
	.reg .b64 	%rd<9>;

	ld.param.u32 	%r2, [_Z25transpose_colmajor_kerneliiPKfiPfi_param_0];
	ld.param.u32 	%r5, [_Z25transpose_colmajor_kerneliiPKfiPfi_param_1];
	ld.param.u64 	%rd1, [_Z25transpose_colmajor_kerneliiPKfiPfi_param_2];
	ld.param.u32 	%r3, [_Z25transpose_colmajor_kerneliiPKfiPfi_param_3];
	ld.param.u64 	%rd2, [_Z25transpose_colmajor_kerneliiPKfiPfi_param_4];
	ld.param.u32 	%r4, [_Z25transpose_colmajor_kerneliiPKfiPfi_param_5];
	mov.u32 	%r6, %ctaid.x;
	mov.u32 	%r7, %ntid.x;
	mov.u32 	%r8, %tid.x;
	mad.lo.s32 	%r1, %r6, %r7, %r8;
	mul.lo.s32 	%r9, %r5, %r2;
	setp.ge.s32 	%p1, %r1, %r9;
	@%p1 bra 	$L__BB2_2;
	cvta.to.global.u64 	%rd3, %rd1;
	cvta.to.global.u64 	%rd4, %rd2;
	div.s32 	%r10, %r1, %r2;
	mul.lo.s32 	%r11, %r10, %r2;
	sub.s32 	%r12, %r1, %r11;
	mad.lo.s32 	%r13, %r10, %r3, %r12;
	mul.wide.s32 	%rd5, %r13, 4;
	add.s64 	%rd6, %rd3, %rd5;
	ld.global.nc.f32 	%f1, [%rd6];
	mad.lo.s32 	%r14, %r12, %r4, %r10;
	mul.wide.s32 	%rd7, %r14, 4;
	add.s64 	%rd8, %rd4, %rd7;
	st.global.f32 	[%rd8], %f1;
$L__BB2_2:
	ret;

}


// ===== COMPILED SASS (sm_100) =====

	.target	sm_100

	.elftype	@"ET_EXEC"


//--------------------- .note.nv.tkinfo           --------------------------
	.section	.note.nv.tkinfo,"",@"SHT_NOTE"
	.sectionflags	@"SHF_NOTE_NV_TKINFO"
	.tkinfo
        /*0018*/ 	.word	0x00000002
        /*0030*/ 	.string	""
        /*0030*/ 	.string	"ptxas"
        /*0030*/ 	.string	"Cuda compilation tools, release 13.0, V13.0.88"
        /*0030*/ 	.string	"Build cuda_13.0.r13.0/compiler.36424714_0"
        /*0030*/ 	.string	"-arch sm_100 -m 64 "



//--------------------- .note.nv.cuinfo           --------------------------
	.section	.note.nv.cuinfo,"",@"SHT_NOTE"
	.sectionflags	@"SHF_NOTE_NV_CUINFO"
        /*0018*/ 	.short	0x0002
        /*001a*/ 	.short	0x0064
        /*001c*/ 	.short	0x0082
	.zero		2


//--------------------- .nv.info                  --------------------------
	.section	.nv.info,"",@"SHT_CUDA_INFO"
	.align	4


	//----- nvinfo : EIATTR_REGCOUNT
	.align		4
        /*0000*/ 	.byte	0x04, 0x2f
        /*0002*/ 	.short	(.L_1 - .L_0)
	.align		4
.L_0:
        /*0004*/ 	.word	index@(_Z16fill_zero_kernelPfi)
        /*0008*/ 	.word	0x00000008


	//----- nvinfo : EIATTR_FRAME_SIZE
	.align		4
.L_1:
        /*000c*/ 	.byte	0x04, 0x11
        /*000e*/ 	.short	(.L_3 - .L_2)
	.align		4
.L_2:
        /*0010*/ 	.word	index@(_Z16fill_zero_kernelPfi)
        /*0014*/ 	.word	0x00000000


	//----- nvinfo : EIATTR_REGCOUNT
	.align		4
.L_3:
        /*0018*/ 	.byte	0x04, 0x2f
        /*001a*/ 	.short	(.L_5 - .L_4)
	.align		4
.L_4:
        /*001c*/ 	.word	index@(_Z15fill_one_kernelPfi)
        /*0020*/ 	.word	0x0000000a


	//----- nvinfo : EIATTR_FRAME_SIZE
	.align		4
.L_5:
        /*0024*/ 	.byte	0x04, 0x11
        /*0026*/ 	.short	(.L_7 - .L_6)
	.align		4
.L_6:
        /*0028*/ 	.word	index@(_Z15fill_one_kernelPfi)
        /*002c*/ 	.word	0x00000000


	//----- nvinfo : EIATTR_REGCOUNT
	.align		4
.L_7:
        /*0030*/ 	.byte	0x04, 0x2f
        /*0032*/ 	.short	(.L_9 - .L_8)
	.align		4
.L_8:
        /*0034*/ 	.word	index@(_Z25transpose_colmajor_kerneliiPKfiPfi)
        /*0038*/ 	.word	0x0000000c


	//----- nvinfo : EIATTR_FRAME_SIZE
	.align		4
.L_9:
        /*003c*/ 	.byte	0x04, 0x11
        /*003e*/ 	.short	(.L_11 - .L_10)
	.align		4
.L_10:
        /*0040*/ 	.word	index@(_Z25transpose_colmajor_kerneliiPKfiPfi)
        /*0044*/ 	.word	0x00000000


	//----- nvinfo : EIATTR_MIN_STACK_SIZE
	.align		4
.L_11:
        /*0048*/ 	.byte	0x04, 0x12
        /*004a*/ 	.short	(.L_13 - .L_12)
	.align		4
.L_12:
        /*004c*/ 	.word	index@(_Z25transpose_colmajor_kerneliiPKfiPfi)
        /*0050*/ 	.word	0x00000000


	//----- nvinfo : EIATTR_MIN_STACK_SIZE
	.align		4
.L_13:
        /*0054*/ 	.byte	0x04, 0x12
        /*0056*/ 	.short	(.L_15 - .L_14)
	.align		4
.L_14:
        /*0058*/ 	.word	index@(_Z15fill_one_kernelPfi)
        /*005c*/ 	.word	0x00000000


	//----- nvinfo : EIATTR_MIN_STACK_SIZE
	.align		4
.L_15:
        /*0060*/ 	.byte	0x04, 0x12
        /*0062*/ 	.short	(.L_17 - .L_16)
	.align		4
.L_16:
        /*0064*/ 	.word	index@(_Z16fill_zero_kernelPfi)
        /*0068*/ 	.word	0x00000000
.L_17:


//--------------------- .nv.compat                --------------------------
	.section	.nv.compat,"",@"SHT_CUDA_COMPAT_INFO"
	.align	4
        /*0000*/ 	.byte	0x02, 0x09, 0x00, 0x00, 0x02, 0x02, 0x01, 0x00, 0x02, 0x05, 0x05, 0x00, 0x03, 0x07, 0x01, 0x01
        /*0010*/ 	.byte	0x02, 0x03, 0x00, 0x00, 0x02, 0x06, 0x01, 0x00, 0x04, 0x0b, 0x08, 0x00, 0x09, 0x00, 0x00, 0x00
        /*0020*/ 	.byte	0x00, 0x00, 0x00, 0x00


//--------------------- .nv.info._Z25transpose_colmajor_kerneliiPKfiPfi --------------------------
	.section	.nv.info._Z25transpose_colmajor_kerneliiPKfiPfi,"",@"SHT_CUDA_INFO"
	.sectionflags	@""
	.align	4


	//----- nvinfo : EIATTR_CUDA_API_VERSION
	.align		4
        /*0000*/ 	.byte	0x04, 0x37
        /*0002*/ 	.short	(.L_19 - .L_18)
.L_18:
        /*0004*/ 	.word	0x00000082


	//----- nvinfo : EIATTR_KPARAM_INFO
	.align		4
.L_19:
        /*0008*/ 	.byte	0x04, 0x17
        /*000a*/ 	.short	(.L_21 - .L_20)
.L_20:
        /*000c*/ 	.word	0x00000000
        /*0010*/ 	.short	0x0005
        /*0012*/ 	.short	0x0020
        /*0014*/ 	.byte	0x00, 0xf0, 0x11, 0x00


	//----- nvinfo : EIATTR_KPARAM_INFO
	.align		4
.L_21:
        /*0018*/ 	.byte	0x04, 0x17
        /*001a*/ 	.short	(.L_23 - .L_22)
.L_22:
        /*001c*/ 	.word	0x00000000
        /*0020*/ 	.short	0x0004
        /*0022*/ 	.short	0x0018
        /*0024*/ 	.byte	0x00, 0xf5, 0x21, 0x00


	//----- nvinfo : EIATTR_KPARAM_INFO
	.align		4
.L_23:
        /*0028*/ 	.byte	0x04, 0x17
        /*002a*/ 	.short	(.L_25 - .L_24)
.L_24:
        /*002c*/ 	.word	0x00000000
        /*0030*/ 	.short	0x0003
        /*0032*/ 	.short	0x0010
        /*0034*/ 	.byte	0x00, 0xf0, 0x11, 0x00


	//----- nvinfo : EIATTR_KPARAM_INFO
	.align		4
.L_25:
        /*0038*/ 	.byte	0x04, 0x17
        /*003a*/ 	.short	(.L_27 - .L_26)
.L_26:
        /*003c*/ 	.word	0x00000000
        /*0040*/ 	.short	0x0002
        /*0042*/ 	.short	0x0008
        /*0044*/ 	.byte	0x00, 0xf5, 0x21, 0x00


	//----- nvinfo : EIATTR_KPARAM_INFO
	.align		4
.L_27:
        /*0048*/ 	.byte	0x04, 0x17
        /*004a*/ 	.short	(.L_29 - .L_28)
.L_28:
        /*004c*/ 	.word	0x00000000
        /*0050*/ 	.short	0x0001
        /*0052*/ 	.short	0x0004
        /*0054*/ 	.byte	0x00, 0xf0, 0x11, 0x00


	//----- nvinfo : EIATTR_KPARAM_INFO
	.align		4
.L_29:
        /*0058*/ 	.byte	0x04, 0x17
        /*005a*/ 	.short	(.L_31 - .L_30)
.L_30:
        /*005c*/ 	.word	0x00000000
        /*0060*/ 	.short	0x0000
        /*0062*/ 	.short	0x0000
        /*0064*/ 	.byte	0x00, 0xf0, 0x11, 0x00


	//----- nvinfo : EIATTR_SPARSE_MMA_MASK
	.align		4
.L_31:
        /*0068*/ 	.byte	0x03, 0x50
        /*006a*/ 	.short	0x0000


	//----- nvinfo : EIATTR_MAXREG_COUNT
	.align		4
        /*006c*/ 	.byte	0x03, 0x1b
        /*006e*/ 	.short	0x00ff


	//----- nvinfo : EIATTR_MERCURY_ISA_VERSION
	.align		4
        /*0070*/ 	.byte	0x03, 0x5f
        /*0072*/ 	.short	0x0101


	//----- nvinfo : EIATTR_VRC_CTA_INIT_COUNT
	.align		4
        /*0074*/ 	.byte	0x02, 0x4a
	.zero		1
	.zero		1


	//----- nvinfo : EIATTR_EXIT_INSTR_OFFSETS
	.align		4
        /*0078*/ 	.byte	0x04, 0x1c
        /*007a*/ 	.short	(.L_33 - .L_32)


	//   ....[0]....
.L_32:
        /*007c*/ 	.word	0x00000080


	//   ....[1]....
        /*0080*/ 	.word	0x000002e0


	//----- nvinfo : EIATTR_CBANK_PARAM_SIZE
	.align		4
.L_33:
        /*0084*/ 	.byte	0x03, 0x19
        /*0086*/ 	.short	0x0024


	//----- nvinfo : EIATTR_PARAM_CBANK
	.align		4
        /*0088*/ 	.byte	0x04, 0x0a
        /*008a*/ 	.short	(.L_35 - .L_34)
	.align		4
.L_34:
        /*008c*/ 	.word	index@(.nv.constant0._Z25transpose_colmajor_kerneliiPKfiPfi)
        /*0090*/ 	.short	0x0380
        /*0092*/ 	.short	0x0024


	//----- nvinfo : EIATTR_SW_WAR
	.align		4
.L_35:
        /*0094*/ 	.byte	0x04, 0x36
        /*0096*/ 	.short	(.L_37 - .L_36)
.L_36:
        /*0098*/ 	.word	0x00000008
.L_37:


//--------------------- .nv.info._Z15fill_one_kernelPfi --------------------------
	.section	.nv.info._Z15fill_one_kernelPfi,"",@"SHT_CUDA_INFO"
	.sectionflags	@""
	.align	4


	//----- nvinfo : EIATTR_CUDA_API_VERSION
	.align		4
        /*0000*/ 	.byte	0x04, 0x37
        /*0002*/ 	.short	(.L_39 - .L_38)
.L_38:
        /*0004*/ 	.word	0x00000082


	//----- nvinfo : EIATTR_KPARAM_INFO
	.align		4
.L_39:
        /*0008*/ 	.byte	0x04, 0x17
        /*000a*/ 	.short	(.L_41 - .L_40)
.L_40:
        /*000c*/ 	.word	0x00000000
        /*0010*/ 	.short	0x0001
        /*0012*/ 	.short	0x0008
        /*0014*/ 	.byte	0x00, 0xf0, 0x11, 0x00


	//----- nvinfo : EIATTR_KPARAM_INFO
	.align		4
.L_41:
        /*0018*/ 	.byte	0x04, 0x17
        /*001a*/ 	.short	(.L_43 - .L_42)
.L_42:
        /*001c*/ 	.word	0x00000000
        /*0020*/ 	.short	0x0000
        /*0022*/ 	.short	0x0000
        /*0024*/ 	.byte	0x00, 0xf5, 0x21, 0x00


	//----- nvinfo : EIATTR_SPARSE_MMA_MASK
	.align		4
.L_43:
        /*0028*/ 	.byte	0x03, 0x50
        /*002a*/ 	.short	0x0000


	//----- nvinfo : EIATTR_MAXREG_COUNT
	.align		4
        /*002c*/ 	.byte	0x03, 0x1b
        /*002e*/ 	.short	0x00ff


	//----- nvinfo : EIATTR_MERCURY_ISA_VERSION
	.align		4
        /*0030*/ 	.byte	0x03, 0x5f
        /*0032*/ 	.short	0x0101


	//----- nvinfo : EIATTR_VRC_CTA_INIT_COUNT
	.align		4
        /*0034*/ 	.byte	0x02, 0x4a
	.zero		1
	.zero		1


	//----- nvinfo : EIATTR_EXIT_INSTR_OFFSETS
	.align		4
        /*0038*/ 	.byte	0x04, 0x1c
        /*003a*/ 	.short	(.L_45 - .L_44)


	//   ....[0]....
.L_44:
        /*003c*/ 	.word	0x00000070


	//   ....[1]....
        /*0040*/ 	.word	0x000000d0


	//----- nvinfo : EIATTR_CBANK_PARAM_SIZE
	.align		4
.L_45:
        /*0044*/ 	.byte	0x03, 0x19
        /*0046*/ 	.short	0x000c


	//----- nvinfo : EIATTR_PARAM_CBANK
	.align		4
        /*0048*/ 	.byte	0x04, 0x0a
        /*004a*/ 	.short	(.L_47 - .L_46)
	.align		4
.L_46:
        /*004c*/ 	.word	index@(.nv.constant0._Z15fill_one_kernelPfi)
        /*0050*/ 	.short	0x0380
        /*0052*/ 	.short	0x000c


	//----- nvinfo : EIATTR_SW_WAR
	.align		4
.L_47:
        /*0054*/ 	.byte	0x04, 0x36
        /*0056*/ 	.short	(.L_49 - .L_48)
.L_48:
        /*0058*/ 	.word	0x00000008
.L_49:


//--------------------- .nv.info._Z16fill_zero_kernelPfi --------------------------
	.section	.nv.info._Z16fill_zero_kernelPfi,"",@"SHT_CUDA_INFO"
	.sectionflags	@""
	.align	4


	//----- nvinfo : EIATTR_CUDA_API_VERSION
	.align		4
        /*0000*/ 	.byte	0x04, 0x37
        /*0002*/ 	.short	(.L_51 - .L_50)
.L_50:
        /*0004*/ 	.word	0x00000082


	//----- nvinfo : EIATTR_KPARAM_INFO
	.align		4
.L_51:
        /*0008*/ 	.byte	0x04, 0x17
        /*000a*/ 	.short	(.L_53 - .L_52)
.L_52:
        /*000c*/ 	.word	0x00000000
        /*0010*/ 	.short	0x0001
        /*0012*/ 	.short	0x0008
        /*0014*/ 	.byte	0x00, 0xf0, 0x11, 0x00


	//----- nvinfo : EIATTR_KPARAM_INFO
	.align		4
.L_53:
        /*0018*/ 	.byte	0x04, 0x17
        /*001a*/ 	.short	(.L_55 - .L_54)
.L_54:
        /*001c*/ 	.word	0x00000000
        /*0020*/ 	.short	0x0000
        /*0022*/ 	.short	0x0000
        /*0024*/ 	.byte	0x00, 0xf5, 0x21, 0x00


	//----- nvinfo : EIATTR_SPARSE_MMA_MASK
	.align		4
.L_55:
        /*0028*/ 	.byte	0x03, 0x50
        /*002a*/ 	.short	0x0000


	//----- nvinfo : EIATTR_MAXREG_COUNT
	.align		4
        /*002c*/ 	.byte	0x03, 0x1b
        /*002e*/ 	.short	0x00ff


	//----- nvinfo : EIATTR_MERCURY_ISA_VERSION
	.align		4
        /*0030*/ 	.byte	0x03, 0x5f
        /*0032*/ 	.short	0x0101


	//----- nvinfo : EIATTR_VRC_CTA_INIT_COUNT
	.align		4
        /*0034*/ 	.byte	0x02, 0x4a
	.zero		1
	.zero		1


	//----- nvinfo : EIATTR_EXIT_INSTR_OFFSETS
	.align		4
        /*0038*/ 	.byte	0x04, 0x1c
        /*003a*/ 	.short	(.L_57 - .L_56)


	//   ....[0]....
.L_56:
        /*003c*/ 	.word	0x00000070


	//   ....[1]....
        /*0040*/ 	.word	0x000000c0


	//----- nvinfo : EIATTR_CBANK_PARAM_SIZE
	.align		4
.L_57:
        /*0044*/ 	.byte	0x03, 0x19
        /*0046*/ 	.short	0x000c


	//----- nvinfo : EIATTR_PARAM_CBANK
	.align		4
        /*0048*/ 	.byte	0x04, 0x0a
        /*004a*/ 	.short	(.L_59 - .L_58)
	.align		4
.L_58:
        /*004c*/ 	.word	index@(.nv.constant0._Z16fill_zero_kernelPfi)
        /*0050*/ 	.short	0x0380
        /*0052*/ 	.short	0x000c


	//----- nvinfo : EIATTR_SW_WAR
	.align		4
.L_59:
        /*0054*/ 	.byte	0x04, 0x36
        /*0056*/ 	.short	(.L_61 - .L_60)
.L_60:
        /*0058*/ 	.word	0x00000008
.L_61:


//--------------------- .nv.callgraph             --------------------------
	.section	.nv.callgraph,"",@"SHT_CUDA_CALLGRAPH"
	.align	4
	.sectionentsize	8
	.align		4
        /*0000*/ 	.word	0x00000000
	.align		4
        /*0004*/ 	.word	0xffffffff
	.align		4
        /*0008*/ 	.word	0x00000000
	.align		4
        /*000c*/ 	.word	0xfffffffe
	.align		4
        /*0010*/ 	.word	0x00000000
	.align		4
        /*0014*/ 	.word	0xfffffffd
	.align		4
        /*0018*/ 	.word	0x00000000
	.align		4
        /*001c*/ 	.word	0xfffffffc


//--------------------- .text._Z25transpose_colmajor_kerneliiPKfiPfi --------------------------
	.section	.text._Z25transpose_colmajor_kerneliiPKfiPfi,"ax",@progbits
	.align	128
        .global         _Z25transpose_colmajor_kerneliiPKfiPfi
        .type           _Z25transpose_colmajor_kerneliiPKfiPfi,@function
        .size           _Z25transpose_colmajor_kerneliiPKfiPfi,(.L_x_3 - _Z25transpose_colmajor_kerneliiPKfiPfi)
        .other          _Z25transpose_colmajor_kerneliiPKfiPfi,@"STO_CUDA_ENTRY STV_DEFAULT"
_Z25transpose_colmajor_kerneliiPKfiPfi:
.text._Z25transpose_colmajor_kerneliiPKfiPfi:
[----:B------:R-:W-:Y:S01]  /*0000*/  LDC R1, c[0x0][0x37c] ;  /* 0x0000df00ff017b82 */ /* 0x000fe20000000800 */
[----:B------:R-:W0:Y:S07]  /*0010*/  S2R R0, SR_TID.X ;  /* 0x0000000000007919 */ /* 0x000e2e0000002100 */
[----:B------:R-:W0:Y:S08]  /*0020*/  S2UR UR4, SR_CTAID.X ;  /* 0x00000000000479c3 */ /* 0x000e300000002500 */
[----:B------:R-:W0:Y:S08]  /*0030*/  LDC R7, c[0x0][0x360] ;  /* 0x0000d800ff077b82 */ /* 0x000e300000000800 */
[----:B------:R-:W1:Y:S01]  /*0040*/  LDC.64 R2, c[0x0][0x380] ;  /* 0x0000e000ff027b82 */ /* 0x000e620000000a00 */
[----:B0-----:R-:W-:-:S02]  /*0050*/  IMAD R7, R7, UR4, R0 ;  /* 0x0000000407077c24 */ /* 0x001fc4000f8e0200 */
[----:B-1----:R-:W-:-:S05]  /*0060*/  IMAD R0, R3, R2, RZ ;  /* 0x0000000203007224 */ /* 0x002fca00078e02ff */
[----:B------:R-:W-:-:S13]  /*0070*/  ISETP.GE.AND P0, PT, R7, R0, PT ;  /* 0x000000000700720c */ /* 0x000fda0003f06270 */
[----:B------:R-:W-:Y:S05]  /*0080*/  @P0 EXIT ;  /* 0x000000000000094d */ /* 0x000fea0003800000 */
[----:B------:R-:W-:Y:S01]  /*0090*/  IABS R3, R2 ;  /* 0x0000000200037213 */ /* 0x000fe20000000000 */
[----:B------:R-:W0:Y:S03]  /*00a0*/  LDCU UR6, c[0x0][0x390] ;  /* 0x00007200ff0677ac */ /* 0x000e260008000800 */
[----:B------:R-:W1:Y:S01]  /*00b0*/  I2F.RP R0, R3 ;  /* 0x0000000300007306 */ /* 0x000e620000209400 */
[----:B------:R-:W2:Y:S07]  /*00c0*/  LDCU.64 UR4, c[0x0][0x358] ;  /* 0x00006b00ff0477ac */ /* 0x000eae0008000a00 */
[----:B-1----:R-:W1:Y:S02]  /*00d0*/  MUFU.RCP R0, R0 ;  /* 0x0000000000007308 */ /* 0x002e640000001000 */
[----:B-1----:R-:W-:-:S06]  /*00e0*/  IADD3 R4, PT, PT, R0, 0xffffffe, RZ ;  /* 0x0ffffffe00047810 */ /* 0x002fcc0007ffe0ff */
[----:B------:R1:W3:Y:S02]  /*00f0*/  F2I.FTZ.U32.TRUNC.NTZ R5, R4 ;  /* 0x0000000400057305 */ /* 0x0002e4000021f000 */
[----:B-1----:R-:W-:Y:S02]  /*0100*/  HFMA2 R4, -RZ, RZ, 0, 0 ;  /* 0x00000000ff047431 */ /* 0x002fe400000001ff */
[----:B---3--:R-:W-:-:S04]  /*0110*/  IMAD.MOV R6, RZ, RZ, -R5 ;  /* 0x000000ffff067224 */ /* 0x008fc800078e0a05 */
[----:B------:R-:W-:Y:S01]  /*0120*/  IMAD R9, R6, R3, RZ ;  /* 0x0000000306097224 */ /* 0x000fe200078e02ff */
[----:B------:R-:W-:-:S03]  /*0130*/  IABS R6, R7 ;  /* 0x0000000700067213 */ /* 0x000fc60000000000 */
[----:B------:R-:W-:-:S06]  /*0140*/  IMAD.HI.U32 R5, R5, R9, R4 ;  /* 0x0000000905057227 */ /* 0x000fcc00078e0004 */
[----:B------:R-:W-:-:S04]  /*0150*/  IMAD.HI.U32 R5, R5, R6, RZ ;  /* 0x0000000605057227 */ /* 0x000fc800078e00ff */
[----:B------:R-:W-:-:S04]  /*0160*/  IMAD.MOV R0, RZ, RZ, -R5 ;  /* 0x000000ffff007224 */ /* 0x000fc800078e0a05 */
[----:B------:R-:W-:-:S05]  /*0170*/  IMAD R0, R3, R0, R6 ;  /* 0x0000000003007224 */ /* 0x000fca00078e0206 */
[----:B------:R-:W-:-:S13]  /*0180*/  ISETP.GT.U32.AND P2, PT, R3, R0, PT ;  /* 0x000000000300720c */ /* 0x000fda0003f44070 */
[-C--:B------:R-:W-:Y:S01]  /*0190*/  @!P2 IADD3 R0, PT, PT, R0, -R3.reuse, RZ ;  /* 0x800000030000a210 */ /* 0x080fe20007ffe0ff */
[----:B------:R-:W-:Y:S01]  /*01a0*/  @!P2 VIADD R5, R5, 0x1 ;  /* 0x000000010505a836 */ /* 0x000fe20000000000 */
[----:B------:R-:W-:Y:S02]  /*01b0*/  ISETP.NE.AND P2, PT, R2, RZ, PT ;  /* 0x000000ff0200720c */ /* 0x000fe40003f45270 */
[----:B------:R-:W-:Y:S02]  /*01c0*/  ISETP.GE.U32.AND P0, PT, R0, R3, PT ;  /* 0x000000030000720c */ /* 0x000fe40003f06070 */
[----:B------:R-:W-:-:S04]  /*01d0*/  LOP3.LUT R0, R7, R2, RZ, 0x3c, !PT ;  /* 0x0000000207007212 */ /* 0x000fc800078e3cff */
[----:B------:R-:W-:-:S07]  /*01e0*/  ISETP.GE.AND P1, PT, R0, RZ, PT ;  /* 0x000000ff0000720c */ /* 0x000fce0003f26270 */
[----:B------:R-:W-:-:S05]  /*01f0*/  @P0 IADD3 R5, PT, PT, R5, 0x1, RZ ;  /* 0x0000000105050810 */ /* 0x000fca0007ffe0ff */
[----:B------:R-:W-:Y:S02]  /*0200*/  IMAD.MOV.U32 R0, RZ, RZ, R5 ;  /* 0x000000ffff007224 */ /* 0x000fe400078e0005 */
[----:B------:R-:W1:Y:S03]  /*0210*/  LDC.64 R4, c[0x0][0x388] ;  /* 0x0000e200ff047b82 */ /* 0x000e660000000a00 */
[----:B------:R-:W-:Y:S02]  /*0220*/  @!P1 IADD3 R0, PT, PT, -R0, RZ, RZ ;  /* 0x000000ff00009210 */ /* 0x000fe40007ffe1ff */
[----:B------:R-:W-:-:S04]  /*0230*/  @!P2 LOP3.LUT R0, RZ, R2, RZ, 0x33, !PT ;  /* 0x00000002ff00a212 */ /* 0x000fc800078e33ff */
[----:B------:R-:W-:-:S05]  /*0240*/  IADD3 R3, PT, PT, -R0, RZ, RZ ;  /* 0x000000ff00037210 */ /* 0x000fca0007ffe1ff */
[----:B------:R-:W-:-:S04]  /*0250*/  IMAD R7, R2, R3, R7 ;  /* 0x0000000302077224 */ /* 0x000fc800078e0207 */
[----:B0-----:R-:W-:Y:S01]  /*0260*/  IMAD R3, R0, UR6, R7 ;  /* 0x0000000600037c24 */ /* 0x001fe2000f8e0207 */
[----:B------:R-:W0:Y:S03]  /*0270*/  LDCU UR6, c[0x0][0x3a0] ;  /* 0x00007400ff0677ac */ /* 0x000e260008000800 */
[----:B-1----:R-:W-:Y:S02]  /*0280*/  IMAD.WIDE R2, R3, 0x4, R4 ;  /* 0x0000000403027825 */ /* 0x002fe400078e0204 */
[----:B------:R-:W1:Y:S04]  /*0290*/  LDC.64 R4, c[0x0][0x398] ;  /* 0x0000e600ff047b82 */ /* 0x000e680000000a00 */
[----:B--2---:R-:W2:Y:S01]  /*02a0*/  LDG.E.CONSTANT R3, desc[UR4][R2.64] ;  /* 0x0000000402037981 */ /* 0x004ea2000c1e9900 */
[----:B0-----:R-:W-:-:S04]  /*02b0*/  IMAD R7, R7, UR6, R0 ;  /* 0x0000000607077c24 */ /* 0x001fc8000f8e0200 */
[----:B-1----:R-:W-:-:S05]  /*02c0*/  IMAD.WIDE R4, R7, 0x4, R4 ;  /* 0x0000000407047825 */ /* 0x002fca00078e0204 */
[----:B--2---:R-:W-:Y:S01]  /*02d0*/  STG.E desc[UR4][R4.64], R3 ;  /* 0x0000000304007986 */ /* 0x004fe2000c101904 */
[----:B------:R-:W-:Y:S05]  /*02e0*/  EXIT ;  /* 0x000000000000794d */ /* 0x000fea0003800000 */
.L_x_0:
[----:B------:R-:W-:-:S00]  /*02f0*/  BRA `(.L_x_0) ;  /* 0xfffffffc00fc7947 */ /* 0x000fc0000383ffff */
[----:B------:R-:W-:-:S00]  /*0300*/  NOP ;  /* 0x0000000000007918 */ /* 0x000fc00000000000 */
[----:B------:R-:W-:-:S00]  /*0310*/  NOP ;  /* 0x0000000000007918 */ /* 0x000fc00000000000 */
[----:B------:R-:W-:-:S00]  /*0320*/  NOP ;  /* 0x0000000000007918 */ /* 0x000fc00000000000 */
[----:B------:R-:W-:-:S00]  /*0330*/  NOP ;  /* 0x0000000000007918 */ /* 0x000fc00000000000 */
[----:B------:R-:W-:-:S00]  /*0340*/  NOP ;  /* 0x0000000000007918 */ /* 0x000fc00000000000 */
[----:B------:R-:W-:-:S00]  /*0350*/  NOP ;  /* 0x0000000000007918 */ /* 0x000fc00000000000 */
[----:B------:R-:W-:-:S00]  /*0360*/  NOP ;  /* 0x0000000000007918 */ /* 0x000fc00000000000 */
[----:B------:R-:W-:-:S00]  /*0370*/  NOP ;  /* 0x0000000000007918 */ /* 0x000fc00000000000 */
.L_x_3:


//--------------------- .text._Z15fill_one_kernelPfi --------------------------
	.section	.text._Z15fill_one_kernelPfi,"ax",@progbits
	.align	128
        .global         _Z15fill_one_kernelPfi
        .type           _Z15fill_one_kernelPfi,@function
        .size           _Z15fill_one_kernelPfi,(.L_x_4 - _Z15fill_one_kernelPfi)
        .other          _Z15fill_one_kernelPfi,@"STO_CUDA_ENTRY STV_DEFAULT"
_Z15fill_one_kernelPfi:
.text._Z15fill_one_kernelPfi:
[----:B------:R-:W-:Y:S01]  /*0000*/  LDC R1, c[0x0][0x37c] ;  /* 0x0000df00ff017b82 */ /* 0x000fe20000000800 */
[----:B------:R-:W0:Y:S07]  /*0010*/  S2R R0, SR_TID.X ;  /* 0x0000000000007919 */ /* 0x000e2e0000002100 */
[----:B------:R-:W0:Y:S01]  /*0020*/  S2UR UR4, SR_CTAID.X ;  /* 0x00000000000479c3 */ /* 0x000e220000002500 */
[----:B------:R-:W1:Y:S07]  /*0030*/  LDCU UR5, c[0x0][0x388] ;  /* 0x00007100ff0577ac */ /* 0x000e6e0008000800 */
[----:B------:R-:W0:Y:S02]  /*0040*/  LDC R5, c[0x0][0x360] ;  /* 0x0000d800ff057b82 */ /* 0x000e240000000800 */
[----:B0-----:R-:W-:-:S05]  /*0050*/  IMAD R5, R5, UR4, R0 ;  /* 0x0000000405057c24 */ /* 0x001fca000f8e0200 */
[----:B-1----:R-:W-:-:S13]  /*0060*/  ISETP.GE.AND P0, PT, R5, UR5, PT ;  /* 0x0000000505007c0c */ /* 0x002fda000bf06270 */
[----:B------:R-:W-:Y:S05]  /*0070*/  @P0 EXIT ;  /* 0x000000000000094d */ /* 0x000fea0003800000 */
[----:B------:R-:W0:Y:S01]  /*0080*/  LDC.64 R2, c[0x0][0x380] ;  /* 0x0000e000ff027b82 */ /* 0x000e220000000a00 */
[----:B------:R-:W1:Y:S01]  /*0090*/  LDCU.64 UR4, c[0x0][0x358] ;  /* 0x00006b00ff0477ac */ /* 0x000e620008000a00 */
[----:B------:R-:W-:Y:S02]  /*00a0*/  HFMA2 R7, -RZ, RZ, 1.875, 0 ;  /* 0x3f800000ff077431 */ /* 0x000fe400000001ff */
[----:B0-----:R-:W-:-:S05]  /*00b0*/  IMAD.WIDE R2, R5, 0x4, R2 ;  /* 0x0000000405027825 */ /* 0x001fca00078e0202 */
[----:B-1----:R-:W-:Y:S01]  /*00c0*/  STG.E desc[UR4][R2.64], R7 ;  /* 0x0000000702007986 */ /* 0x002fe2000c101904 */
[----:B------:R-:W-:Y:S05]  /*00d0*/  EXIT ;  /* 0x000000000000794d */ /* 0x000fea0003800000 */
.L_x_1:
        /* <DEDUP_REMOVED lines=10> */
.L_x_4:


//--------------------- .text._Z16fill_zero_kernelPfi --------------------------
	.section	.text._Z16fill_zero_kernelPfi,"ax",@progbits
	.align	128
        .global         _Z16fill_zero_kernelPfi
        .type           _Z16fill_zero_kernelPfi,@function
        .size           _Z16fill_zero_kernelPfi,(.L_x_5 - _Z16fill_zero_kernelPfi)
        .other          _Z16fill_zero_kernelPfi,@"STO_CUDA_ENTRY STV_DEFAULT"
_Z16fill_zero_kernelPfi:
.text._Z16fill_zero_kernelPfi:
        /* <DEDUP_REMOVED lines=10> */
[----:B0-----:R-:W-:-:S05]  /*00a0*/  IMAD.WIDE R2, R5, 0x4, R2 ;  /* 0x0000000405027825 */ /* 0x001fca00078e0202 */
[----:B-1----:R-:W-:Y:S01]  /*00b0*/  STG.E desc[UR4][R2.64], RZ ;  /* 0x000000ff02007986 */ /* 0x002fe2000c101904 */
[----:B------:R-:W-:Y:S05]  /*00c0*/  EXIT ;  /* 0x000000000000794d */ /* 0x000fea0003800000 */
.L_x_2:
        /* <DEDUP_REMOVED lines=11> */
.L_x_5:


//--------------------- .nv.shared.reserved.0     --------------------------
	.section	.nv.shared.reserved.0,"aw",@nobits
	.weak		__nv_reservedSMEM_offset_0_alias
	.size		__nv_reservedSMEM_offset_0_alias, 0, 64
	.other		__nv_reservedSMEM_offset_0_alias,@"STO_CUDA_RESERVED_SHARED STV_DEFAULT"
__nv_reservedSMEM_offset_0_alias:
	.zero		0
	.zero		64


//--------------------- .nv.constant0._Z25transpose_colmajor_kerneliiPKfiPfi --------------------------
	.section	.nv.constant0._Z25transpose_colmajor_kerneliiPKfiPfi,"a",@progbits
	.sectionflags	@""
	.align	4
.nv.constant0._Z25transpose_colmajor_kerneliiPKfiPfi:
	.zero		932


//--------------------- .nv.constant0._Z15fill_one_kernelPfi --------------------------
	.section	.nv.constant0._Z15fill_one_kernelPfi,"a",@progbits
	.sectionflags	@""
	.align	4
.nv.constant0._Z15fill_one_kernelPfi:
	.zero		908


//--------------------- .nv.constant0._Z16fill_zero_kernelPfi --------------------------
	.section	.nv.constant0._Z16fill_zero_kernelPfi,"a",@progbits
	.sectionflags	@""
	.align	4
.nv.constant0._Z16fill_zero_kernelPfi:
	.zero		908


//--------------------- SYMBOLS --------------------------

	.type		.nv.reservedSmem.offset0,@object
	.size		.nv.reservedSmem.offset0,0x4
